//
// Generated by NVIDIA NVVM Compiler
//
// Compiler Build ID: CL-36424714
// Cuda compilation tools, release 13.0, V13.0.88
// Based on NVVM 20.0.0
//

.version 9.0
.target sm_100
.address_size 64

	// .globl	_Z13select_kernelPfPKfi

.visible .entry _Z13select_kernelPfPKfi(
	.param .u64 .ptr .align 1 _Z13select_kernelPfPKfi_param_0,
	.param .u64 .ptr .align 1 _Z13select_kernelPfPKfi_param_1,
	.param .u32 _Z13select_kernelPfPKfi_param_2
)
{
	.reg .pred 	%p<10>;
	.reg .b32 	%r<6>;
	.reg .b32 	%f<17>;
	.reg .b64 	%rd<8>;

	ld.param.u64 	%rd1, [_Z13select_kernelPfPKfi_param_0];
	ld.param.u64 	%rd2, [_Z13select_kernelPfPKfi_param_1];
	ld.param.u32 	%r2, [_Z13select_kernelPfPKfi_param_2];
	mov.u32 	%r3, %ctaid.x;
	mov.u32 	%r4, %ntid.x;
	mov.u32 	%r5, %tid.x;
	mad.lo.s32 	%r1, %r3, %r4, %r5;
	setp.ge.s32 	%p1, %r1, %r2;
	@%p1 bra 	$L__BB0_2;
	cvta.to.global.u64 	%rd3, %rd2;
	cvta.to.global.u64 	%rd4, %rd1;
	mul.wide.s32 	%rd5, %r1, 4;
	add.s64 	%rd6, %rd3, %rd5;
	ld.global.f32 	%f1, [%rd6];
	setp.lt.f32 	%p2, %f1, 0f00000000;
	neg.f32 	%f2, %f1;
	selp.f32 	%f3, %f2, %f1, %p2;
	setp.ge.f32 	%p3, %f1, 0f00000000;
	selp.f32 	%f4, 0f3F800000, 0f00000000, %p3;
	setp.lt.f32 	%p4, %f1, 0fBF800000;
	setp.gt.f32 	%p5, %f1, 0f3F800000;
	selp.f32 	%f5, 0f3F800000, %f1, %p5;
	mul.f32 	%f6, %f1, 0f3F000000;
	add.f32 	%f7, %f1, %f1;
	setp.gt.f32 	%p6, %f1, %f6;
	selp.f32 	%f8, %f1, %f6, %p6;
	setp.gt.f32 	%p7, %f8, %f7;
	selp.f32 	%f9, %f8, %f7, %p7;
	setp.lt.f32 	%p8, %f1, %f6;
	selp.f32 	%f10, %f1, %f6, %p8;
	setp.lt.f32 	%p9, %f10, %f7;
	selp.f32 	%f11, %f10, %f7, %p9;
	sub.f32 	%f12, %f9, %f11;
	mul.f32 	%f13, %f5, 0f3E99999A;
	selp.f32 	%f14, 0fBE99999A, %f13, %p4;
	fma.rn.f32 	%f15, %f3, %f4, %f14;
	fma.rn.f32 	%f16, %f12, 0f3DCCCCCD, %f15;
	add.s64 	%rd7, %rd4, %rd5;
	st.global.f32 	[%rd7], %f16;
$L__BB0_2:
	ret;

}


// ===== COMPILED SASS (sm_100) =====

	.target	sm_100

	.elftype	@"ET_EXEC"


//--------------------- .note.nv.tkinfo           --------------------------
	.section	.note.nv.tkinfo,"",@"SHT_NOTE"
	.sectionflags	@"SHF_NOTE_NV_TKINFO"
	.tkinfo
        /*0018*/ 	.word	0x00000002
        /*0030*/ 	.string	""
        /*0030*/ 	.string	"ptxas"
        /*0030*/ 	.string	"Cuda compilation tools, release 13.0, V13.0.88"
        /*0030*/ 	.string	"Build cuda_13.0.r13.0/compiler.36424714_0"
        /*0030*/ 	.string	"-arch sm_100 -m 64 "



//--------------------- .note.nv.cuinfo           --------------------------
	.section	.note.nv.cuinfo,"",@"SHT_NOTE"
	.sectionflags	@"SHF_NOTE_NV_CUINFO"
        /*0018*/ 	.short	0x0002
        /*001a*/ 	.short	0x0064
        /*001c*/ 	.short	0x0082
	.zero		2


//--------------------- .nv.info                  --------------------------
	.section	.nv.info,"",@"SHT_CUDA_INFO"
	.align	4


	//----- nvinfo : EIATTR_REGCOUNT
	.align		4
        /*0000*/ 	.byte	0x04, 0x2f
        /*0002*/ 	.short	(.L_1 - .L_0)
	.align		4
.L_0:
        /*0004*/ 	.word	index@(_Z13select_kernelPfPKfi)
        /*0008*/ 	.word	0x00000010


	//----- nvinfo : EIATTR_FRAME_SIZE
	.align		4
.L_1:
        /*000c*/ 	.byte	0x04, 0x11
        /*000e*/ 	.short	(.L_3 - .L_2)
	.align		4
.L_2:
        /*0010*/ 	.word	index@(_Z13select_kernelPfPKfi)
        /*0014*/ 	.word	0x00000000


	//----- nvinfo : EIATTR_MIN_STACK_SIZE
	.align		4
.L_3:
        /*0018*/ 	.byte	0x04, 0x12
        /*001a*/ 	.short	(.L_5 - .L_4)
	.align		4
.L_4:
        /*001c*/ 	.word	index@(_Z13select_kernelPfPKfi)
        /*0020*/ 	.word	0x00000000
.L_5:


//--------------------- .nv.compat                --------------------------
	.section	.nv.compat,"",@"SHT_CUDA_COMPAT_INFO"
	.align	4
        /*0000*/ 	.byte	0x02, 0x09, 0x00, 0x00, 0x02, 0x02, 0x01, 0x00, 0x02, 0x05, 0x05, 0x00, 0x03, 0x07, 0x01, 0x01
        /*0010*/ 	.byte	0x02, 0x03, 0x00, 0x00, 0x02, 0x06, 0x01, 0x00, 0x04, 0x0b, 0x08, 0x00, 0x01, 0x00, 0x00, 0x00
        /*0020*/ 	.byte	0x00, 0x00, 0x00, 0x00


//--------------------- .nv.info._Z13select_kernelPfPKfi --------------------------
	.section	.nv.info._Z13select_kernelPfPKfi,"",@"SHT_CUDA_INFO"
	.sectionflags	@""
	.align	4


	//----- nvinfo : EIATTR_CUDA_API_VERSION
	.align		4
        /*0000*/ 	.byte	0x04, 0x37
        /*0002*/ 	.short	(.L_7 - .L_6)
.L_6:
        /*0004*/ 	.word	0x00000082


	//----- nvinfo : EIATTR_KPARAM_INFO
	.align		4
.L_7:
        /*0008*/ 	.byte	0x04, 0x17
        /*000a*/ 	.short	(.L_9 - .L_8)
.L_8:
        /*000c*/ 	.word	0x00000000
        /*0010*/ 	.short	0x0002
        /*0012*/ 	.short	0x0010
        /*0014*/ 	.byte	0x00, 0xf0, 0x11, 0x00


	//----- nvinfo : EIATTR_KPARAM_INFO
	.align		4
.L_9:
        /*0018*/ 	.byte	0x04, 0x17
        /*001a*/ 	.short	(.L_11 - .L_10)
.L_10:
        /*001c*/ 	.word	0x00000000
        /*0020*/ 	.short	0x0001
        /*0022*/ 	.short	0x0008
        /*0024*/ 	.byte	0x00, 0xf5, 0x21, 0x00


	//----- nvinfo : EIATTR_KPARAM_INFO
	.align		4
.L_11:
        /*0028*/ 	.byte	0x04, 0x17
        /*002a*/ 	.short	(.L_13 - .L_12)
.L_12:
        /*002c*/ 	.word	0x00000000
        /*0030*/ 	.short	0x0000
        /*0032*/ 	.short	0x0000
        /*0034*/ 	.byte	0x00, 0xf5, 0x21, 0x00


	//----- nvinfo : EIATTR_SPARSE_MMA_MASK
	.align		4
.L_13:
        /*0038*/ 	.byte	0x03, 0x50
        /*003a*/ 	.short	0x0000


	//----- nvinfo : EIATTR_MAXREG_COUNT
	.align		4
        /*003c*/ 	.byte	0x03, 0x1b
        /*003e*/ 	.short	0x00ff


	//----- nvinfo : EIATTR_MERCURY_ISA_VERSION
	.align		4
        /*0040*/ 	.byte	0x03, 0x5f
        /*0042*/ 	.short	0x0101


	//----- nvinfo : EIATTR_VRC_CTA_INIT_COUNT
	.align		4
        /*0044*/ 	.byte	0x02, 0x4a
	.zero		1
	.zero		1


	//----- nvinfo : EIATTR_EXIT_INSTR_OFFSETS
	.align		4
        /*0048*/ 	.byte	0x04, 0x1c
        /*004a*/ 	.short	(.L_15 - .L_14)


	//   ....[0]....
.L_14:
        /*004c*/ 	.word	0x00000070


	//   ....[1]....
        /*0050*/ 	.word	0x00000230


	//----- nvinfo : EIATTR_CBANK_PARAM_SIZE
	.align		4
.L_15:
        /*0054*/ 	.byte	0x03, 0x19
        /*0056*/ 	.short	0x0014


	//----- nvinfo : EIATTR_PARAM_CBANK
	.align		4
        /*0058*/ 	.byte	0x04, 0x0a
        /*005a*/ 	.short	(.L_17 - .L_16)
	.align		4
.L_16:
        /*005c*/ 	.word	index@(.nv.constant0._Z13select_kernelPfPKfi)
        /*0060*/ 	.short	0x0380
        /*0062*/ 	.short	0x0014


	//----- nvinfo : EIATTR_SW_WAR
	.align		4
.L_17:
        /*0064*/ 	.byte	0x04, 0x36
        /*0066*/ 	.short	(.L_19 - .L_18)
.L_18:
        /*0068*/ 	.word	0x00000008
.L_19:


//--------------------- .nv.callgraph             --------------------------
	.section	.nv.callgraph,"",@"SHT_CUDA_CALLGRAPH"
	.align	4
	.sectionentsize	8
	.align		4
        /*0000*/ 	.word	0x00000000
	.align		4
        /*0004*/ 	.word	0xffffffff
	.align		4
        /*0008*/ 	.word	0x00000000
	.align		4
        /*000c*/ 	.word	0xfffffffe
	.align		4
        /*0010*/ 	.word	0x00000000
	.align		4
        /*0014*/ 	.word	0xfffffffd
	.align		4
        /*0018*/ 	.word	0x00000000
	.align		4
        /*001c*/ 	.word	0xfffffffc


//--------------------- .text._Z13select_kernelPfPKfi --------------------------
	.section	.text._Z13select_kernelPfPKfi,"ax",@progbits
	.align	128
        .global         _Z13select_kernelPfPKfi
        .type           _Z13select_kernelPfPKfi,@function
        .size           _Z13select_kernelPfPKfi,(.L_x_1 - _Z13select_kernelPfPKfi)
        .other          _Z13select_kernelPfPKfi,@"STO_CUDA_ENTRY STV_DEFAULT"
_Z13select_kernelPfPKfi:
.text._Z13select_kernelPfPKfi:
[----:B------:R-:W-:Y:S01]  /*0000*/  LDC R1, c[0x0][0x37c] ;  /* 0x0000df00ff017b82 */ /* 0x000fe20000000800 */
[----:B------:R-:W0:Y:S07]  /*0010*/  S2R R0, SR_TID.X ;  /* 0x0000000000007919 */ /* 0x000e2e0000002100 */
[----:B------:R-:W0:Y:S01]  /*0020*/  S2UR UR4, SR_CTAID.X ;  /* 0x00000000000479c3 */ /* 0x000e220000002500 */
[----:B------:R-:W1:Y:S07]  /*0030*/  LDCU UR5, c[0x0][0x390] ;  /* 0x00007200ff0577ac */ /* 0x000e6e0008000800 */
[----:B------:R-:W0:Y:S02]  /*0040*/  LDC R7, c[0x0][0x360] ;  /* 0x0000d800ff077b82 */ /* 0x000e240000000800 */
[----:B0-----:R-:W-:-:S05]  /*0050*/  IMAD R7, R7, UR4, R0 ;  /* 0x0000000407077c24 */ /* 0x001fca000f8e0200 */
[----:B-1----:R-:W-:-:S13]  /*0060*/  ISETP.GE.AND P0, PT, R7, UR5, PT ;  /* 0x0000000507007c0c */ /* 0x002fda000bf06270 */
[----:B------:R-:W-:Y:S05]  /*0070*/  @P0 EXIT ;  /* 0x000000000000094d */ /* 0x000fea0003800000 */
[----:B------:R-:W0:Y:S01]  /*0080*/  LDC.64 R4, c[0x0][0x388] ;  /* 0x0000e200ff047b82 */ /* 0x000e220000000a00 */
[----:B------:R-:W1:Y:S07]  /*0090*/  LDCU.64 UR4, c[0x0][0x358] ;  /* 0x00006b00ff0477ac */ /* 0x000e6e0008000a00 */
[----:B------:R-:W2:Y:S01]  /*00a0*/  LDC.64 R2, c[0x0][0x380] ;  /* 0x0000e000ff027b82 */ /* 0x000ea20000000a00 */
[----:B0-----:R-:W-:-:S06]  /*00b0*/  IMAD.WIDE R4, R7, 0x4, R4 ;  /* 0x0000000407047825 */ /* 0x001fcc00078e0204 */
[----:B-1----:R-:W3:Y:S01]  /*00c0*/  LDG.E R4, desc[UR4][R4.64] ;  /* 0x0000000404047981 */ /* 0x002ee2000c1e1900 */
[----:B--2---:R-:W-:-:S04]  /*00d0*/  IMAD.WIDE R2, R7, 0x4, R2 ;  /* 0x0000000407027825 */ /* 0x004fc800078e0202 */
[C---:B---3--:R-:W-:Y:S01]  /*00e0*/  FMUL R9, R4.reuse, 0.5 ;  /* 0x3f00000004097820 */ /* 0x048fe20000400000 */
[C---:B------:R-:W-:Y:S01]  /*00f0*/  FMNMX.NAN R0, R4.reuse, 1, PT ;  /* 0x3f80000004007809 */ /* 0x040fe20003820000 */
[C---:B------:R-:W-:Y:S01]  /*0100*/  FADD R6, R4.reuse, R4 ;  /* 0x0000000404067221 */ /* 0x040fe20000000000 */
[C---:B------:R-:W-:Y:S02]  /*0110*/  FSETP.GEU.AND P0, PT, R4.reuse, RZ, PT ;  /* 0x000000ff0400720b */ /* 0x040fe40003f0e000 */
[-C--:B------:R-:W-:Y:S01]  /*0120*/  FSETP.GT.AND P2, PT, R4, R9.reuse, PT ;  /* 0x000000090400720b */ /* 0x080fe20003f44000 */
[----:B------:R-:W-:Y:S01]  /*0130*/  FMUL R0, R0, 0.30000001192092895508 ;  /* 0x3e99999a00007820 */ /* 0x000fe20000400000 */
[CC--:B------:R-:W-:Y:S02]  /*0140*/  FSETP.GEU.AND P3, PT, R4.reuse, R9.reuse, PT ;  /* 0x000000090400720b */ /* 0x0c0fe40003f6e000 */
[CC--:B------:R-:W-:Y:S02]  /*0150*/  FSEL R11, R4.reuse, R9.reuse, P2 ;  /* 0x00000009040b7208 */ /* 0x0c0fe40001000000 */
[----:B------:R-:W-:-:S02]  /*0160*/  FSEL R9, R4, R9, !P3 ;  /* 0x0000000904097208 */ /* 0x000fc40005800000 */
[-C--:B------:R-:W-:Y:S02]  /*0170*/  FSETP.GT.AND P2, PT, R11, R6.reuse, PT ;  /* 0x000000060b00720b */ /* 0x080fe40003f44000 */
[C---:B------:R-:W-:Y:S02]  /*0180*/  FSETP.GEU.AND P1, PT, R4.reuse, -1, PT ;  /* 0xbf8000000400780b */ /* 0x040fe40003f2e000 */
[-C--:B------:R-:W-:Y:S02]  /*0190*/  FSETP.GEU.AND P3, PT, R9, R6.reuse, PT ;  /* 0x000000060900720b */ /* 0x080fe40003f6e000 */
[C---:B------:R-:W-:Y:S02]  /*01a0*/  FSET.BF.GE.AND R5, R4.reuse, RZ, PT ;  /* 0x000000ff0405720a */ /* 0x040fe40003806000 */
[----:B------:R-:W-:Y:S02]  /*01b0*/  FSEL R11, R11, R6, P2 ;  /* 0x000000060b0b7208 */ /* 0x000fe40001000000 */
[----:B------:R-:W-:-:S02]  /*01c0*/  FSEL R4, -R4, R4, !P0 ;  /* 0x0000000404047208 */ /* 0x000fc40004000100 */
[----:B------:R-:W-:Y:S02]  /*01d0*/  FSEL R13, R0, -0.30000001192092895508, P1 ;  /* 0xbe99999a000d7808 */ /* 0x000fe40000800000 */
[----:B------:R-:W-:-:S03]  /*01e0*/  FSEL R6, R9, R6, !P3 ;  /* 0x0000000609067208 */ /* 0x000fc60005800000 */
[----:B------:R-:W-:Y:S02]  /*01f0*/  FFMA R5, R4, R5, R13 ;  /* 0x0000000504057223 */ /* 0x000fe4000000000d */
[----:B------:R-:W-:-:S04]  /*0200*/  FADD R6, R11, -R6 ;  /* 0x800000060b067221 */ /* 0x000fc80000000000 */
[----:B------:R-:W-:-:S05]  /*0210*/  FFMA R5, R6, 0.10000000149011611938, R5 ;  /* 0x3dcccccd06057823 */ /* 0x000fca0000000005 */
[----:B------:R-:W-:Y:S01]  /*0220*/  STG.E desc[UR4][R2.64], R5 ;  /* 0x0000000502007986 */ /* 0x000fe2000c101904 */
[----:B------:R-:W-:Y:S05]  /*0230*/  EXIT ;  /* 0x000000000000794d */ /* 0x000fea0003800000 */
.L_x_0:
[----:B------:R-:W-:-:S00]  /*0240*/  BRA `(.L_x_0) ;  /* 0xfffffffc00fc7947 */ /* 0x000fc0000383ffff */
[----:B------:R-:W-:-:S00]  /*0250*/  NOP ;  /* 0x0000000000007918 */ /* 0x000fc00000000000 */
        /* <DEDUP_REMOVED lines=10> */
.L_x_1:


//--------------------- .nv.shared.reserved.0     --------------------------
	.section	.nv.shared.reserved.0,"aw",@nobits
	.weak		__nv_reservedSMEM_offset_0_alias
	.size		__nv_reservedSMEM_offset_0_alias, 0, 64
	.other		__nv_reservedSMEM_offset_0_alias,@"STO_CUDA_RESERVED_SHARED STV_DEFAULT"
__nv_reservedSMEM_offset_0_alias:
	.zero		0
	.zero		64


//--------------------- .nv.constant0._Z13select_kernelPfPKfi --------------------------
	.section	.nv.constant0._Z13select_kernelPfPKfi,"a",@progbits
	.sectionflags	@""
	.align	4
.nv.constant0._Z13select_kernelPfPKfi:
	.zero		916


//--------------------- SYMBOLS --------------------------

	.type		.nv.reservedSmem.offset0,@object
	.size		.nv.reservedSmem.offset0,0x4
